	.headerflags	@"EF_CUDA_TEXMODE_UNIFIED EF_CUDA_64BIT_ADDRESS EF_CUDA_ACCELERATORS EF_CUDA_SM90 EF_CUDA_VIRTUAL_SM(EF_CUDA_SM90)"
	.elftype	@"ET_EXEC"


//--------------------- .nv.info                  --------------------------
	.section	.nv.info,"",@"SHT_CUDA_INFO"
	.align	4


	//----- nvinfo : EIATTR_REGCOUNT
	.align		4
        /*0000*/ 	.byte	0x04, 0x2f
        /*0002*/ 	.short	(.L_3 - .L_2)
	.align		4
.L_2:
        /*0004*/ 	.word	index@(triton_poi_fused__native_batch_norm_legit_no_training_add_native_batch_norm_backward_relu_34)
        /*0008*/ 	.word	0x0000001e


	//----- nvinfo : EIATTR_MIN_STACK_SIZE
	.align		4
.L_3:
        /*000c*/ 	.byte	0x04, 0x12
        /*000e*/ 	.short	(.L_5 - .L_4)
	.align		4
.L_4:
        /*0010*/ 	.word	index@(triton_poi_fused__native_batch_norm_legit_no_training_add_native_batch_norm_backward_relu_34)
        /*0014*/ 	.word	0x00000000


	//----- nvinfo : EIATTR_FRAME_SIZE
	.align		4
.L_5:
        /*0018*/ 	.byte	0x04, 0x11
        /*001a*/ 	.short	(.L_7 - .L_6)
	.align		4
.L_6:
        /*001c*/ 	.word	index@(triton_poi_fused__native_batch_norm_legit_no_training_add_native_batch_norm_backward_relu_34)
        /*0020*/ 	.word	0x00000000


	//----- nvinfo : EIATTR_MIN_STACK_SIZE
	.align		4
.L_7:
        /*0024*/ 	.byte	0x04, 0x12
        /*0026*/ 	.short	(.L_9 - .L_8)
	.align		4
.L_8:
        /*0028*/ 	.word	index@(triton_poi_fused__native_batch_norm_legit_no_training_add_native_batch_norm_backward_relu_34)
        /*002c*/ 	.word	0x00000000
.L_9:


//--------------------- .nv.info.triton_poi_fused__native_batch_norm_legit_no_training_add_native_batch_norm_backward_relu_34 --------------------------
	.section	.nv.info.triton_poi_fused__native_batch_norm_legit_no_training_add_native_batch_norm_backward_relu_34,"",@"SHT_CUDA_INFO"
	.sectionflags	@""
	.align	4


	//----- nvinfo : EIATTR_CUDA_API_VERSION
	.align		4
        /*0000*/ 	.byte	0x04, 0x37
        /*0002*/ 	.short	(.L_11 - .L_10)
.L_10:
        /*0004*/ 	.word	0x0000007c


	//----- nvinfo : EIATTR_KPARAM_INFO
	.align		4
.L_11:
        /*0008*/ 	.byte	0x04, 0x17
        /*000a*/ 	.short	(.L_13 - .L_12)
.L_12:
        /*000c*/ 	.word	0x00000000
        /*0010*/ 	.short	0x000b
        /*0012*/ 	.short	0x0058
        /*0014*/ 	.byte	0x00, 0xf0, 0x11, 0x00


	//----- nvinfo : EIATTR_KPARAM_INFO
	.align		4
.L_13:
        /*0018*/ 	.byte	0x04, 0x17
        /*001a*/ 	.short	(.L_15 - .L_14)
.L_14:
        /*001c*/ 	.word	0x00000000
        /*0020*/ 	.short	0x000a
        /*0022*/ 	.short	0x0050
        /*0024*/ 	.byte	0x00, 0xf4, 0x21, 0x00


	//----- nvinfo : EIATTR_KPARAM_INFO
	.align		4
.L_15:
        /*0028*/ 	.byte	0x04, 0x17
        /*002a*/ 	.short	(.L_17 - .L_16)
.L_16:
        /*002c*/ 	.word	0x00000000
        /*0030*/ 	.short	0x0009
        /*0032*/ 	.short	0x0048
        /*0034*/ 	.byte	0x00, 0xf4, 0x21, 0x00


	//----- nvinfo : EIATTR_KPARAM_INFO
	.align		4
.L_17:
        /*0038*/ 	.byte	0x04, 0x17
        /*003a*/ 	.short	(.L_19 - .L_18)
.L_18:
        /*003c*/ 	.word	0x00000000
        /*0040*/ 	.short	0x0008
        /*0042*/ 	.short	0x0040
        /*0044*/ 	.byte	0x00, 0xf4, 0x21, 0x00


	//----- nvinfo : EIATTR_KPARAM_INFO
	.align		4
.L_19:
        /*0048*/ 	.byte	0x04, 0x17
        /*004a*/ 	.short	(.L_21 - .L_20)
.L_20:
        /*004c*/ 	.word	0x00000000
        /*0050*/ 	.short	0x0007
        /*0052*/ 	.short	0x0038
        /*0054*/ 	.byte	0x00, 0xf4, 0x21, 0x00


	//----- nvinfo : EIATTR_KPARAM_INFO
	.align		4
.L_21:
        /*0058*/ 	.byte	0x04, 0x17
        /*005a*/ 	.short	(.L_23 - .L_22)
.L_22:
        /*005c*/ 	.word	0x00000000
        /*0060*/ 	.short	0x0006
        /*0062*/ 	.short	0x0030
        /*0064*/ 	.byte	0x00, 0xf4, 0x21, 0x00


	//----- nvinfo : EIATTR_KPARAM_INFO
	.align		4
.L_23:
        /*0068*/ 	.byte	0x04, 0x17
        /*006a*/ 	.short	(.L_25 - .L_24)
.L_24:
        /*006c*/ 	.word	0x00000000
        /*0070*/ 	.short	0x0005
        /*0072*/ 	.short	0x0028
        /*0074*/ 	.byte	0x00, 0xf4, 0x21, 0x00


	//----- nvinfo : EIATTR_KPARAM_INFO
	.align		4
.L_25:
        /*0078*/ 	.byte	0x04, 0x17
        /*007a*/ 	.short	(.L_27 - .L_26)
.L_26:
        /*007c*/ 	.word	0x00000000
        /*0080*/ 	.short	0x0004
        /*0082*/ 	.short	0x0020
        /*0084*/ 	.byte	0x00, 0xf4, 0x21, 0x00


	//----- nvinfo : EIATTR_KPARAM_INFO
	.align		4
.L_27:
        /*0088*/ 	.byte	0x04, 0x17
        /*008a*/ 	.short	(.L_29 - .L_28)
.L_28:
        /*008c*/ 	.word	0x00000000
        /*0090*/ 	.short	0x0003
        /*0092*/ 	.short	0x0018
        /*0094*/ 	.byte	0x00, 0xf4, 0x21, 0x00


	//----- nvinfo : EIATTR_KPARAM_INFO
	.align		4
.L_29:
        /*0098*/ 	.byte	0x04, 0x17
        /*009a*/ 	.short	(.L_31 - .L_30)
.L_30:
        /*009c*/ 	.word	0x00000000
        /*00a0*/ 	.short	0x0002
        /*00a2*/ 	.short	0x0010
        /*00a4*/ 	.byte	0x00, 0xf4, 0x21, 0x00


	//----- nvinfo : EIATTR_KPARAM_INFO
	.align		4
.L_31:
        /*00a8*/ 	.byte	0x04, 0x17
        /*00aa*/ 	.short	(.L_33 - .L_32)
.L_32:
        /*00ac*/ 	.word	0x00000000
        /*00b0*/ 	.short	0x0001
        /*00b2*/ 	.short	0x0008
        /*00b4*/ 	.byte	0x00, 0xf4, 0x21, 0x00


	//----- nvinfo : EIATTR_KPARAM_INFO
	.align		4
.L_33:
        /*00b8*/ 	.byte	0x04, 0x17
        /*00ba*/ 	.short	(.L_35 - .L_34)
.L_34:
        /*00bc*/ 	.word	0x00000000
        /*00c0*/ 	.short	0x0000
        /*00c2*/ 	.short	0x0000
        /*00c4*/ 	.byte	0x00, 0xf4, 0x21, 0x00


	//----- nvinfo : EIATTR_SPARSE_MMA_MASK
	.align		4
.L_35:
        /*00c8*/ 	.byte	0x03, 0x50
        /*00ca*/ 	.short	0x0000


	//----- nvinfo : EIATTR_MAXREG_COUNT
	.align		4
        /*00cc*/ 	.byte	0x03, 0x1b
        /*00ce*/ 	.short	0x00ff


	//----- nvinfo : EIATTR_EXIT_INSTR_OFFSETS
	.align		4
        /*00d0*/ 	.byte	0x04, 0x1c
        /*00d2*/ 	.short	(.L_37 - .L_36)


	//   ....[0]....
.L_36:
        /*00d4*/ 	.word	0x00000550


	//----- nvinfo : EIATTR_REQNTID
	.align		4
.L_37:
        /*00d8*/ 	.byte	0x04, 0x10
        /*00da*/ 	.short	(.L_39 - .L_38)
.L_38:
        /*00dc*/ 	.word	0x00000100
        /*00e0*/ 	.word	0x00000001
        /*00e4*/ 	.word	0x00000001


	//----- nvinfo : EIATTR_CBANK_PARAM_SIZE
	.align		4
.L_39:
        /*00e8*/ 	.byte	0x03, 0x19
        /*00ea*/ 	.short	0x005c


	//----- nvinfo : EIATTR_PARAM_CBANK
	.align		4
        /*00ec*/ 	.byte	0x04, 0x0a
        /*00ee*/ 	.short	(.L_41 - .L_40)
	.align		4
.L_40:
        /*00f0*/ 	.word	index@(.nv.constant0.triton_poi_fused__native_batch_norm_legit_no_training_add_native_batch_norm_backward_relu_34)
        /*00f4*/ 	.short	0x0210
        /*00f6*/ 	.short	0x005c


	//----- nvinfo : EIATTR_SW_WAR
	.align		4
.L_41:
        /*00f8*/ 	.byte	0x04, 0x36
        /*00fa*/ 	.short	(.L_43 - .L_42)
.L_42:
        /*00fc*/ 	.word	0x00000008
.L_43:


//--------------------- .nv.callgraph             --------------------------
	.section	.nv.callgraph,"",@"SHT_CUDA_CALLGRAPH"
	.align	4
	.sectionentsize	8
	.align		4
        /*0000*/ 	.word	0x00000000
	.align		4
        /*0004*/ 	.word	0xffffffff
	.align		4
        /*0008*/ 	.word	0x00000000
	.align		4
        /*000c*/ 	.word	0xfffffffe
	.align		4
        /*0010*/ 	.word	0x00000000
	.align		4
        /*0014*/ 	.word	0xfffffffd
	.align		4
        /*0018*/ 	.word	0x00000000
	.align		4
        /*001c*/ 	.word	0xfffffffc


//--------------------- .nv.constant4             --------------------------
	.section	.nv.constant4,"a",@progbits
	.align	8
	.align		8
.nv.constant4:
        /*0000*/ 	.dword	_$_str
	.align		8
        /*0008*/ 	.dword	_$_str_$_2


//--------------------- .text.triton_poi_fused__native_batch_norm_legit_no_training_add_native_batch_norm_backward_relu_34 --------------------------
	.section	.text.triton_poi_fused__native_batch_norm_legit_no_training_add_native_batch_norm_backward_relu_34,"ax",@progbits
	.align	128
        .global         triton_poi_fused__native_batch_norm_legit_no_training_add_native_batch_norm_backward_relu_34
        .type           triton_poi_fused__native_batch_norm_legit_no_training_add_native_batch_norm_backward_relu_34,@function
        .size           triton_poi_fused__native_batch_norm_legit_no_training_add_native_batch_norm_backward_relu_34,(.L_x_1 - triton_poi_fused__native_batch_norm_legit_no_training_add_native_batch_norm_backward_relu_34)
        .other          triton_poi_fused__native_batch_norm_legit_no_training_add_native_batch_norm_backward_relu_34,@"STO_CUDA_ENTRY STV_DEFAULT"
triton_poi_fused__native_batch_norm_legit_no_training_add_native_batch_norm_backward_relu_34:
.text.triton_poi_fused__native_batch_norm_legit_no_training_add_native_batch_norm_backward_relu_34:
[----:B------:R-:W-:Y:S01]  /*0000*/  LDC R1, c[0x0][0x28] ;  /* 0x00000a00ff017b82 */ /* 0x000fe20000000800 */
[----:B------:R-:W1:Y:S07]  /*0010*/  S2R R0, SR_TID.X ;  /* 0x0000000000007919 */ /* 0x000e6e0000002100 */
[----:B------:R-:W2:Y:S01]  /*0020*/  LDC.64 R2, c[0x0][0x240] ;  /* 0x00009000ff027b82 */ /* 0x000ea20000000a00 */
[----:B------:R-:W-:Y:S01]  /*0030*/  ULDC.64 UR4, c[0x0][0x208] ;  /* 0x0000820000047ab9 */ /* 0x000fe20000000a00 */
[----:B------:R-:W3:Y:S06]  /*0040*/  S2R R7, SR_CTAID.X ;  /* 0x0000000000077919 */ /* 0x000eec0000002500 */
[----:B------:R-:W4:Y:S08]  /*0050*/  LDC.64 R24, c[0x0][0x220] ;  /* 0x00008800ff187b82 */ /* 0x000f300000000a00 */
[----:B------:R-:W5:Y:S08]  /*0060*/  LDC.64 R8, c[0x0][0x218] ;  /* 0x00008600ff087b82 */ /* 0x000f700000000a00 */
[----:B------:R-:W5:Y:S01]  /*0070*/  LDC.64 R12, c[0x0][0x210] ;  /* 0x00008400ff0c7b82 */ /* 0x000f620000000a00 */
[----:B-1----:R-:W-:-:S07]  /*0080*/  SHF.L.U32 R0, R0, 0x1, RZ ;  /* 0x0000000100007819 */ /* 0x002fce00000006ff */
[----:B------:R-:W1:Y:S01]  /*0090*/  LDC.64 R18, c[0x0][0x238] ;  /* 0x00008e00ff127b82 */ /* 0x000e620000000a00 */
[----:B---3--:R-:W-:Y:S02]  /*00a0*/  SHF.R.S32.HI R5, RZ, 0x16, R7 ;  /* 0x00000016ff057819 */ /* 0x008fe40000011407 */
[----:B------:R-:W-:Y:S02]  /*00b0*/  LOP3.LUT R0, R0, 0x1fe, RZ, 0xc0, !PT ;  /* 0x000001fe00007812 */ /* 0x000fe400078ec0ff */
[----:B------:R-:W-:-:S03]  /*00c0*/  SGXT R5, R5, 0x1 ;  /* 0x000000010505781a */ /* 0x000fc60000000200 */
[----:B------:R-:W3:Y:S01]  /*00d0*/  LDC.64 R14, c[0x0][0x248] ;  /* 0x00009200ff0e7b82 */ /* 0x000ee20000000a00 */
[----:B------:R-:W-:-:S04]  /*00e0*/  LEA R0, R7, R0, 0x9 ;  /* 0x0000000007007211 */ /* 0x000fc800078e48ff */
[----:B------:R-:W-:-:S03]  /*00f0*/  LEA.HI R5, R5, R0, RZ, 0x7 ;  /* 0x0000000005057211 */ /* 0x000fc600078f38ff */
[----:B------:R-:W1:Y:S01]  /*0100*/  LDC.64 R6, c[0x0][0x230] ;  /* 0x00008c00ff067b82 */ /* 0x000e620000000a00 */
[----:B------:R-:W-:-:S04]  /*0110*/  LOP3.LUT R5, R5, 0xffffff80, RZ, 0xc0, !PT ;  /* 0xffffff8005057812 */ /* 0x000fc800078ec0ff */
[----:B------:R-:W-:-:S03]  /*0120*/  IADD3 R23, R0, -R5, RZ ;  /* 0x8000000500177210 */ /* 0x000fc60007ffe0ff */
[----:B------:R-:W3:Y:S02]  /*0130*/  LDC.64 R4, c[0x0][0x228] ;  /* 0x00008a00ff047b82 */ /* 0x000ee40000000a00 */
[----:B--2---:R-:W-:-:S06]  /*0140*/  IMAD.WIDE R2, R23, 0x4, R2 ;  /* 0x0000000417027825 */ /* 0x004fcc00078e0202 */
[----:B------:R-:W2:Y:S01]  /*0150*/  LDG.E.EL.64 R2, desc[UR4][R2.64] ;  /* 0x0000000402027981 */ /* 0x000ea2000c2e1b00 */
[----:B------:R-:W5:Y:S01]  /*0160*/  LDC.64 R16, c[0x0][0x250] ;  /* 0x00009400ff107b82 */ /* 0x000f620000000a00 */
[----:B----4-:R-:W-:-:S04]  /*0170*/  IMAD.WIDE R24, R0, 0x4, R24 ;  /* 0x0000000400187825 */ /* 0x010fc800078e0218 */
[----:B01----:R-:W-:-:S06]  /*0180*/  IMAD.WIDE R6, R0, 0x4, R6 ;  /* 0x0000000400067825 */ /* 0x003fcc00078e0206 */
[----:B------:R-:W4:Y:S01]  /*0190*/  LDG.E.64 R6, desc[UR4][R6.64] ;  /* 0x0000000406067981 */ /* 0x000f22000c1e1b00 */
[----:B---3--:R-:W-:-:S06]  /*01a0*/  IMAD.WIDE R4, R0, 0x4, R4 ;  /* 0x0000000400047825 */ /* 0x008fcc00078e0204 */
[----:B------:R-:W4:Y:S01]  /*01b0*/  LDG.E.64 R4, desc[UR4][R4.64] ;  /* 0x0000000404047981 */ /* 0x000f22000c1e1b00 */
[----:B-----5:R-:W-:-:S03]  /*01c0*/  IMAD.WIDE R10, R0, 0x4, R8 ;  /* 0x00000004000a7825 */ /* 0x020fc600078e0208 */
[----:B------:R-:W3:Y:S01]  /*01d0*/  LDG.E.64 R8, desc[UR4][R24.64] ;  /* 0x0000000418087981 */ /* 0x000ee2000c1e1b00 */
[----:B------:R-:W-:-:S03]  /*01e0*/  IMAD.WIDE R12, R0, 0x4, R12 ;  /* 0x00000004000c7825 */ /* 0x000fc600078e020c */
[----:B------:R-:W5:Y:S01]  /*01f0*/  LDG.E.64 R10, desc[UR4][R10.64] ;  /* 0x000000040a0a7981 */ /* 0x000f62000c1e1b00 */
[----:B------:R-:W-:-:S03]  /*0200*/  IMAD.WIDE R20, R23, 0x4, R18 ;  /* 0x0000000417147825 */ /* 0x000fc600078e0212 */
[----:B------:R-:W5:Y:S01]  /*0210*/  LDG.E.64 R18, desc[UR4][R12.64] ;  /* 0x000000040c127981 */ /* 0x000f62000c1e1b00 */
[----:B------:R-:W-:-:S03]  /*0220*/  IMAD.WIDE R26, R23, 0x4, R14 ;  /* 0x00000004171a7825 */ /* 0x000fc600078e020e */
[----:B------:R-:W5:Y:S01]  /*0230*/  LDG.E.EL.64 R20, desc[UR4][R20.64] ;  /* 0x0000000414147981 */ /* 0x000f62000c2e1b00 */
[----:B------:R-:W-:-:S03]  /*0240*/  IMAD.WIDE R14, R23, 0x4, R16 ;  /* 0x00000004170e7825 */ /* 0x000fc600078e0210 */
[----:B------:R-:W5:Y:S04]  /*0250*/  LDG.E.EL.64 R16, desc[UR4][R26.64] ;  /* 0x000000041a107981 */ /* 0x000f68000c2e1b00 */
[----:B------:R-:W5:Y:S01]  /*0260*/  LDG.E.EL.64 R14, desc[UR4][R14.64] ;  /* 0x000000040e0e7981 */ /* 0x000f62000c2e1b00 */
[----:B--2---:R-:W-:Y:S01]  /*0270*/  FADD R22, R2, 9.9999997473787516356e-06 ;  /* 0x3727c5ac02167421 */ /* 0x004fe20000000000 */
[----:B------:R-:W-:-:S03]  /*0280*/  FADD R3, R3, 9.9999997473787516356e-06 ;  /* 0x3727c5ac03037421 */ /* 0x000fc60000000000 */
[----:B------:R-:W0:Y:S08]  /*0290*/  MUFU.SQRT R2, R22 ;  /* 0x0000001600027308 */ /* 0x000e300000002000 */
[----:B------:R-:W1:Y:S01]  /*02a0*/  MUFU.SQRT R23, R3 ;  /* 0x0000000300177308 */ /* 0x000e620000002000 */
[C---:B0-----:R-:W-:Y:S02]  /*02b0*/  FSETP.GT.AND P0, PT, R2.reuse, 8.50705917302346158658e+37, PT ;  /* 0x7e8000000200780b */ /* 0x041fe40003f04000 */
[----:B------:R-:W-:-:S02]  /*02c0*/  FSETP.GEU.AND P2, PT, R2, 1.175494350822287508e-38, PT ;  /* 0x008000000200780b */ /* 0x000fc40003f4e000 */
[C---:B-1----:R-:W-:Y:S02]  /*02d0*/  FSETP.GT.AND P1, PT, R23.reuse, 8.50705917302346158658e+37, PT ;  /* 0x7e8000001700780b */ /* 0x042fe40003f24000 */
[----:B------:R-:W-:-:S07]  /*02e0*/  FSETP.GEU.AND P3, PT, R23, 1.175494350822287508e-38, PT ;  /* 0x008000001700780b */ /* 0x000fce0003f6e000 */
[----:B------:R-:W-:Y:S01]  /*02f0*/  @P0 FMUL R2, R2, 0.25 ;  /* 0x3e80000002020820 */ /* 0x000fe20000400000 */
[----:B----4-:R-:W-:Y:S01]  /*0300*/  FADD R22, R5, R7 ;  /* 0x0000000705167221 */ /* 0x010fe20000000000 */
[----:B------:R-:W-:Y:S02]  /*0310*/  FADD R5, R4, R6 ;  /* 0x0000000604057221 */ /* 0x000fe40000000000 */
[----:B------:R-:W-:Y:S01]  /*0320*/  @!P2 FMUL R2, R2, 16777216 ;  /* 0x4b8000000202a820 */ /* 0x000fe20000400000 */
[----:B------:R-:W-:Y:S01]  /*0330*/  @P1 FMUL R23, R23, 0.25 ;  /* 0x3e80000017171820 */ /* 0x000fe20000400000 */
[----:B------:R-:W-:Y:S01]  /*0340*/  HFMA2.MMA R4, -RZ, RZ, 1.625, 0 ;  /* 0x3e800000ff047435 */ /* 0x000fe200000001ff */
[----:B---3--:R-:W-:Y:S01]  /*0350*/  FADD R22, R9, R22 ;  /* 0x0000001609167221 */ /* 0x008fe20000000000 */
[----:B------:R-:W0:Y:S01]  /*0360*/  LDC.64 R6, c[0x0][0x258] ;  /* 0x00009600ff067b82 */ /* 0x000e220000000a00 */
[----:B------:R-:W-:Y:S01]  /*0370*/  @!P3 FMUL R23, R23, 16777216 ;  /* 0x4b8000001717b820 */ /* 0x000fe20000400000 */
[----:B------:R-:W1:Y:S01]  /*0380*/  MUFU.RCP R2, R2 ;  /* 0x0000000200027308 */ /* 0x000e620000001000 */
[----:B------:R-:W-:Y:S01]  /*0390*/  FADD R5, R8, R5 ;  /* 0x0000000508057221 */ /* 0x000fe20000000000 */
[----:B-----5:R-:W-:-:S06]  /*03a0*/  FADD R22, R11, R22 ;  /* 0x000000160b167221 */ /* 0x020fcc0000000000 */
[----:B------:R-:W2:Y:S01]  /*03b0*/  MUFU.RCP R3, R23 ;  /* 0x0000001700037308 */ /* 0x000ea20000001000 */
[----:B------:R-:W-:Y:S01]  /*03c0*/  FSEL R11, R4, 1, P0 ;  /* 0x3f800000040b7808 */ /* 0x000fe20000000000 */
[----:B------:R-:W-:Y:S01]  /*03d0*/  FADD R9, R10, R5 ;  /* 0x000000050a097221 */ /* 0x000fe20000000000 */
[----:B------:R-:W-:Y:S02]  /*03e0*/  FSEL R8, R4, 1, P1 ;  /* 0x3f80000004087808 */ /* 0x000fe40000800000 */
[----:B------:R-:W3:Y:S01]  /*03f0*/  LDC.64 R4, c[0x0][0x260] ;  /* 0x00009800ff047b82 */ /* 0x000ee20000000a00 */
[----:B------:R-:W-:Y:S01]  /*0400*/  @!P2 FMUL R11, R11, 16777216 ;  /* 0x4b8000000b0ba820 */ /* 0x000fe20000400000 */
[----:B------:R-:W-:Y:S01]  /*0410*/  FADD R18, R18, R9 ;  /* 0x0000000912127221 */ /* 0x000fe20000000000 */
[----:B------:R-:W-:Y:S01]  /*0420*/  @!P3 FMUL R8, R8, 16777216 ;  /* 0x4b8000000808b820 */ /* 0x000fe20000400000 */
[----:B------:R-:W-:Y:S01]  /*0430*/  FADD R19, R19, R22 ;  /* 0x0000001613137221 */ /* 0x000fe20000000000 */
[----:B-1----:R-:W-:Y:S01]  /*0440*/  FMUL R11, R2, R11 ;  /* 0x0000000b020b7220 */ /* 0x002fe20000400000 */
[----:B------:R-:W-:-:S02]  /*0450*/  FADD R20, -R20, R18 ;  /* 0x0000001214147221 */ /* 0x000fc40000000100 */
[----:B------:R-:W-:Y:S01]  /*0460*/  FADD R21, -R21, R19 ;  /* 0x0000001315157221 */ /* 0x000fe20000000100 */
[----:B--2---:R-:W-:Y:S01]  /*0470*/  FMUL R8, R3, R8 ;  /* 0x0000000803087220 */ /* 0x004fe20000400000 */
[----:B------:R-:W-:-:S03]  /*0480*/  FMUL R11, R20, R11 ;  /* 0x0000000b140b7220 */ /* 0x000fc60000400000 */
[----:B------:R-:W-:Y:S01]  /*0490*/  FMUL R8, R21, R8 ;  /* 0x0000000815087220 */ /* 0x000fe20000400000 */
[----:B------:R-:W-:-:S03]  /*04a0*/  FFMA R11, R16, R11, R14 ;  /* 0x0000000b100b7223 */ /* 0x000fc6000000000e */
[----:B------:R-:W-:Y:S02]  /*04b0*/  FFMA R8, R17, R8, R15 ;  /* 0x0000000811087223 */ /* 0x000fe4000000000f */
[----:B------:R-:W-:-:S03]  /*04c0*/  FSETP.GEU.AND P0, PT, R11, RZ, PT ;  /* 0x000000ff0b00720b */ /* 0x000fc60003f0e000 */
[----:B------:R-:W-:Y:S01]  /*04d0*/  FSETP.GEU.AND P1, PT, R8, RZ, PT ;  /* 0x000000ff0800720b */ /* 0x000fe20003f2e000 */
[----:B0-----:R-:W-:Y:S01]  /*04e0*/  IMAD.WIDE R6, R0, 0x4, R6 ;  /* 0x0000000400067825 */ /* 0x001fe200078e0206 */
[----:B------:R-:W-:Y:S02]  /*04f0*/  FSEL R2, R11, RZ, P0 ;  /* 0x000000ff0b027208 */ /* 0x000fe40000000000 */
[----:B------:R-:W-:Y:S01]  /*0500*/  FSEL R3, R8, RZ, P1 ;  /* 0x000000ff08037208 */ /* 0x000fe20000800000 */
[----:B---3--:R-:W-:Y:S01]  /*0510*/  IMAD.WIDE R4, R0, 0x4, R4 ;  /* 0x0000000400047825 */ /* 0x008fe200078e0204 */
[----:B------:R-:W-:Y:S04]  /*0520*/  STG.E.64 desc[UR4][R12.64], R18 ;  /* 0x000000120c007986 */ /* 0x000fe8000c101b04 */
[----:B------:R-:W-:Y:S04]  /*0530*/  STG.E.64 desc[UR4][R6.64], R2 ;  /* 0x0000000206007986 */ /* 0x000fe8000c101b04 */
[----:B------:R-:W-:Y:S01]  /*0540*/  STG.E.64 desc[UR4][R4.64], R20 ;  /* 0x0000001404007986 */ /* 0x000fe2000c101b04 */
[----:B------:R-:W-:Y:S05]  /*0550*/  EXIT ;  /* 0x000000000000794d */ /* 0x000fea0003800000 */
.L_x_0:
[----:B------:R-:W-:-:S00]  /*0560*/  BRA `(.L_x_0) ;  /* 0xfffffffc00fc7947 */ /* 0x000fc0000383ffff */
[----:B------:R-:W-:-:S00]  /*0570*/  NOP ;  /* 0x0000000000007918 */ /* 0x000fc00000000000 */
        /* <DEDUP_REMOVED lines=8> */
.L_x_1:


//--------------------- .nv.global.init           --------------------------
	.section	.nv.global.init,"aw",@progbits
.nv.global.init:
	.type		_$_str,@object
	.size		_$_str,(_$_str_$_2 - _$_str)
_$_str:
        /*0000*/ 	.byte	0x5f, 0x5f, 0x43, 0x55, 0x44, 0x41, 0x5f, 0x46, 0x54, 0x5a, 0x00
	.type		_$_str_$_2,@object
	.size		_$_str_$_2,(.L_1 - _$_str_$_2)
_$_str_$_2:
        /*000b*/ 	.byte	0x5f, 0x5f, 0x43, 0x55, 0x44, 0x41, 0x5f, 0x50, 0x52, 0x45, 0x43, 0x5f, 0x53, 0x51, 0x52, 0x54
        /*001b*/ 	.byte	0x00
.L_1:


//--------------------- .nv.constant0.triton_poi_fused__native_batch_norm_legit_no_training_add_native_batch_norm_backward_relu_34 --------------------------
	.section	.nv.constant0.triton_poi_fused__native_batch_norm_legit_no_training_add_native_batch_norm_backward_relu_34,"a",@progbits
	.sectionflags	@""
	.align	4
.nv.constant0.triton_poi_fused__native_batch_norm_legit_no_training_add_native_batch_norm_backward_relu_34:
	.zero		620
